//
// Generated by NVIDIA NVVM Compiler
//
// Compiler Build ID: CL-36424714
// Cuda compilation tools, release 13.0, V13.0.88
// Based on NVVM 20.0.0
//

.version 9.0
.target sm_100
.address_size 64

	// .globl	_Z3addPi

.visible .entry _Z3addPi(
	.param .u64 .ptr .align 1 _Z3addPi_param_0
)
{
	.reg .b32 	%r<2>;
	.reg .b64 	%rd<3>;

	ld.param.u64 	%rd1, [_Z3addPi_param_0];
	cvta.to.global.u64 	%rd2, %rd1;
	atom.global.add.u32 	%r1, [%rd2], 1;
	ret;

}


// ===== COMPILED SASS (sm_100) =====

	.target	sm_100

	.elftype	@"ET_EXEC"


//--------------------- .note.nv.tkinfo           --------------------------
	.section	.note.nv.tkinfo,"",@"SHT_NOTE"
	.sectionflags	@"SHF_NOTE_NV_TKINFO"
	.tkinfo
        /*0018*/ 	.word	0x00000002
        /*0030*/ 	.string	""
        /*0030*/ 	.string	"ptxas"
        /*0030*/ 	.string	"Cuda compilation tools, release 13.0, V13.0.88"
        /*0030*/ 	.string	"Build cuda_13.0.r13.0/compiler.36424714_0"
        /*0030*/ 	.string	"-arch sm_100 -m 64 "



//--------------------- .note.nv.cuinfo           --------------------------
	.section	.note.nv.cuinfo,"",@"SHT_NOTE"
	.sectionflags	@"SHF_NOTE_NV_CUINFO"
        /*0018*/ 	.short	0x0002
        /*001a*/ 	.short	0x0064
        /*001c*/ 	.short	0x0082
	.zero		2


//--------------------- .nv.info                  --------------------------
	.section	.nv.info,"",@"SHT_CUDA_INFO"
	.align	4


	//----- nvinfo : EIATTR_REGCOUNT
	.align		4
        /*0000*/ 	.byte	0x04, 0x2f
        /*0002*/ 	.short	(.L_1 - .L_0)
	.align		4
.L_0:
        /*0004*/ 	.word	index@(_Z3addPi)
        /*0008*/ 	.word	0x00000008


	//----- nvinfo : EIATTR_FRAME_SIZE
	.align		4
.L_1:
        /*000c*/ 	.byte	0x04, 0x11
        /*000e*/ 	.short	(.L_3 - .L_2)
	.align		4
.L_2:
        /*0010*/ 	.word	index@(_Z3addPi)
        /*0014*/ 	.word	0x00000000


	//----- nvinfo : EIATTR_MIN_STACK_SIZE
	.align		4
.L_3:
        /*0018*/ 	.byte	0x04, 0x12
        /*001a*/ 	.short	(.L_5 - .L_4)
	.align		4
.L_4:
        /*001c*/ 	.word	index@(_Z3addPi)
        /*0020*/ 	.word	0x00000000
.L_5:


//--------------------- .nv.compat                --------------------------
	.section	.nv.compat,"",@"SHT_CUDA_COMPAT_INFO"
	.align	4
        /*0000*/ 	.byte	0x02, 0x09, 0x00, 0x00, 0x02, 0x02, 0x01, 0x00, 0x02, 0x05, 0x05, 0x00, 0x03, 0x07, 0x01, 0x01
        /*0010*/ 	.byte	0x02, 0x03, 0x00, 0x00, 0x02, 0x06, 0x01, 0x00, 0x04, 0x0b, 0x08, 0x00, 0x09, 0x00, 0x00, 0x00
        /*0020*/ 	.byte	0x00, 0x00, 0x00, 0x00


//--------------------- .nv.info._Z3addPi         --------------------------
	.section	.nv.info._Z3addPi,"",@"SHT_CUDA_INFO"
	.sectionflags	@""
	.align	4


	//----- nvinfo : EIATTR_CUDA_API_VERSION
	.align		4
        /*0000*/ 	.byte	0x04, 0x37
        /*0002*/ 	.short	(.L_7 - .L_6)
.L_6:
        /*0004*/ 	.word	0x00000082


	//----- nvinfo : EIATTR_KPARAM_INFO
	.align		4
.L_7:
        /*0008*/ 	.byte	0x04, 0x17
        /*000a*/ 	.short	(.L_9 - .L_8)
.L_8:
        /*000c*/ 	.word	0x00000000
        /*0010*/ 	.short	0x0000
        /*0012*/ 	.short	0x0000
        /*0014*/ 	.byte	0x00, 0xf5, 0x21, 0x00


	//----- nvinfo : EIATTR_SPARSE_MMA_MASK
	.align		4
.L_9:
        /*0018*/ 	.byte	0x03, 0x50
        /*001a*/ 	.short	0x0000


	//----- nvinfo : EIATTR_MAXREG_COUNT
	.align		4
        /*001c*/ 	.byte	0x03, 0x1b
        /*001e*/ 	.short	0x00ff


	//----- nvinfo : EIATTR_MERCURY_ISA_VERSION
	.align		4
        /*0020*/ 	.byte	0x03, 0x5f
        /*0022*/ 	.short	0x0101


	//----- nvinfo : EIATTR_INT_WARP_WIDE_INSTR_OFFSETS
	.align		4
        /*0024*/ 	.byte	0x04, 0x31
        /*0026*/ 	.short	(.L_11 - .L_10)


	//   ....[0]....
.L_10:
        /*0028*/ 	.word	0x00000030


	//----- nvinfo : EIATTR_VRC_CTA_INIT_COUNT
	.align		4
.L_11:
        /*002c*/ 	.byte	0x02, 0x4a
	.zero		1
	.zero		1


	//----- nvinfo : EIATTR_EXIT_INSTR_OFFSETS
	.align		4
        /*0030*/ 	.byte	0x04, 0x1c
        /*0032*/ 	.short	(.L_13 - .L_12)


	//   ....[0]....
.L_12:
        /*0034*/ 	.word	0x00000090


	//----- nvinfo : EIATTR_CBANK_PARAM_SIZE
	.align		4
.L_13:
        /*0038*/ 	.byte	0x03, 0x19
        /*003a*/ 	.short	0x0008


	//----- nvinfo : EIATTR_PARAM_CBANK
	.align		4
        /*003c*/ 	.byte	0x04, 0x0a
        /*003e*/ 	.short	(.L_15 - .L_14)
	.align		4
.L_14:
        /*0040*/ 	.word	index@(.nv.constant0._Z3addPi)
        /*0044*/ 	.short	0x0380
        /*0046*/ 	.short	0x0008


	//----- nvinfo : EIATTR_SW_WAR
	.align		4
.L_15:
        /*0048*/ 	.byte	0x04, 0x36
        /*004a*/ 	.short	(.L_17 - .L_16)
.L_16:
        /*004c*/ 	.word	0x00000008
.L_17:


//--------------------- .nv.callgraph             --------------------------
	.section	.nv.callgraph,"",@"SHT_CUDA_CALLGRAPH"
	.align	4
	.sectionentsize	8
	.align		4
        /*0000*/ 	.word	0x00000000
	.align		4
        /*0004*/ 	.word	0xffffffff
	.align		4
        /*0008*/ 	.word	0x00000000
	.align		4
        /*000c*/ 	.word	0xfffffffe
	.align		4
        /*0010*/ 	.word	0x00000000
	.align		4
        /*0014*/ 	.word	0xfffffffd
	.align		4
        /*0018*/ 	.word	0x00000000
	.align		4
        /*001c*/ 	.word	0xfffffffc


//--------------------- .text._Z3addPi            --------------------------
	.section	.text._Z3addPi,"ax",@progbits
	.align	128
        .global         _Z3addPi
        .type           _Z3addPi,@function
        .size           _Z3addPi,(.L_x_1 - _Z3addPi)
        .other          _Z3addPi,@"STO_CUDA_ENTRY STV_DEFAULT"
_Z3addPi:
.text._Z3addPi:
[----:B------:R-:W-:Y:S01]  /*0000*/  LDC R1, c[0x0][0x37c] ;  /* 0x0000df00ff017b82 */ /* 0x000fe20000000800 */
[----:B------:R-:W0:Y:S07]  /*0010*/  S2R R0, SR_LANEID ;  /* 0x0000000000007919 */ /* 0x000e2e0000000000 */
[----:B------:R-:W1:Y:S01]  /*0020*/  LDC.64 R2, c[0x0][0x380] ;  /* 0x0000e000ff027b82 */ /* 0x000e620000000a00 */
[----:B------:R-:W-:Y:S01]  /*0030*/  VOTEU.ANY UR6, UPT, PT ;  /* 0x0000000000067886 */ /* 0x000fe200038e0100 */
[----:B------:R-:W1:Y:S01]  /*0040*/  LDCU.64 UR4, c[0x0][0x358] ;  /* 0x00006b00ff0477ac */ /* 0x000e620008000a00 */
[----:B------:R-:W1:Y:S01]  /*0050*/  POPC R5, UR6 ;  /* 0x0000000600057d09 */ /* 0x000e620008000000 */
[----:B------:R-:W-:-:S06]  /*0060*/  UFLO.U32 UR7, UR6 ;  /* 0x00000006000772bd */ /* 0x000fcc00080e0000 */
[----:B0-----:R-:W-:-:S13]  /*0070*/  ISETP.EQ.U32.AND P0, PT, R0, UR7, PT ;  /* 0x0000000700007c0c */ /* 0x001fda000bf02070 */
[----:B-1----:R-:W-:Y:S01]  /*0080*/  @P0 REDG.E.ADD.STRONG.GPU desc[UR4][R2.64], R5 ;  /* 0x000000050200098e */ /* 0x002fe2000c12e104 */
[----:B------:R-:W-:Y:S05]  /*0090*/  EXIT ;  /* 0x000000000000794d */ /* 0x000fea0003800000 */
.L_x_0:
[----:B------:R-:W-:-:S00]  /*00a0*/  BRA `(.L_x_0) ;  /* 0xfffffffc00fc7947 */ /* 0x000fc0000383ffff */
[----:B------:R-:W-:-:S00]  /*00b0*/  NOP ;  /* 0x0000000000007918 */ /* 0x000fc00000000000 */
        /* <DEDUP_REMOVED lines=12> */
.L_x_1:


//--------------------- .nv.shared.reserved.0     --------------------------
	.section	.nv.shared.reserved.0,"aw",@nobits
	.weak		__nv_reservedSMEM_offset_0_alias
	.size		__nv_reservedSMEM_offset_0_alias, 0, 64
	.other		__nv_reservedSMEM_offset_0_alias,@"STO_CUDA_RESERVED_SHARED STV_DEFAULT"
__nv_reservedSMEM_offset_0_alias:
	.zero		0
	.zero		64


//--------------------- .nv.constant0._Z3addPi    --------------------------
	.section	.nv.constant0._Z3addPi,"a",@progbits
	.sectionflags	@""
	.align	4
.nv.constant0._Z3addPi:
	.zero		904


//--------------------- SYMBOLS --------------------------

	.type		.nv.reservedSmem.offset0,@object
	.size		.nv.reservedSmem.offset0,0x4
